//
// Generated by NVIDIA NVVM Compiler
//
// Compiler Build ID: CL-36424714
// Cuda compilation tools, release 13.0, V13.0.88
// Based on NVVM 20.0.0
//

.version 9.0
.target sm_100
.address_size 64

	// .globl	_Z16mandelbrotKernel10MandelbrotPdS0_
// _ZZ16mandelbrotKernel10MandelbrotPdS0_E4ci_s has been demoted
// _ZZ16mandelbrotKernel10MandelbrotPdS0_E4cr_s has been demoted

.visible .entry _Z16mandelbrotKernel10MandelbrotPdS0_(
	.param .align 8 .b8 _Z16mandelbrotKernel10MandelbrotPdS0__param_0[16],
	.param .u64 .ptr .align 1 _Z16mandelbrotKernel10MandelbrotPdS0__param_1,
	.param .u64 .ptr .align 1 _Z16mandelbrotKernel10MandelbrotPdS0__param_2
)
{
	.reg .pred 	%p<7>;
	.reg .b32 	%r<35>;
	.reg .b64 	%rd<13>;
	.reg .b64 	%fd<23>;
	// demoted variable
	.shared .align 8 .b8 _ZZ16mandelbrotKernel10MandelbrotPdS0_E4ci_s[8640];
	// demoted variable
	.shared .align 8 .b8 _ZZ16mandelbrotKernel10MandelbrotPdS0_E4cr_s[8640];
	ld.param.u64 	%rd1, [_Z16mandelbrotKernel10MandelbrotPdS0__param_0];
	ld.param.v2.u32 	{%r1, %r7}, [_Z16mandelbrotKernel10MandelbrotPdS0__param_0+8];
	ld.param.u64 	%rd2, [_Z16mandelbrotKernel10MandelbrotPdS0__param_1];
	ld.param.u64 	%rd3, [_Z16mandelbrotKernel10MandelbrotPdS0__param_2];
	mov.u32 	%r8, %ctaid.y;
	mov.u32 	%r9, %ntid.y;
	mov.u32 	%r10, %tid.y;
	mad.lo.s32 	%r2, %r8, %r9, %r10;
	mov.u32 	%r11, %ctaid.x;
	mov.u32 	%r12, %ntid.x;
	mov.u32 	%r13, %tid.x;
	mad.lo.s32 	%r3, %r11, %r12, %r13;
	setp.gt.u32 	%p1, %r2, %r7;
	setp.gt.u32 	%p2, %r3, %r1;
	or.pred  	%p3, %p1, %p2;
	@%p3 bra 	$L__BB0_4;
	cvta.to.global.u64 	%rd4, %rd3;
	cvta.to.global.u64 	%rd5, %rd2;
	mad.lo.s32 	%r4, %r1, %r2, %r3;
	mul.wide.u32 	%rd6, %r2, 8;
	add.s64 	%rd7, %rd4, %rd6;
	ld.global.f64 	%fd1, [%rd7];
	shl.b32 	%r15, %r2, 3;
	mov.u32 	%r16, _ZZ16mandelbrotKernel10MandelbrotPdS0_E4ci_s;
	add.s32 	%r17, %r16, %r15;
	st.shared.f64 	[%r17], %fd1;
	mul.wide.s32 	%rd8, %r3, 8;
	add.s64 	%rd9, %rd5, %rd8;
	ld.global.f64 	%fd2, [%rd9];
	shl.b32 	%r18, %r3, 3;
	mov.u32 	%r19, _ZZ16mandelbrotKernel10MandelbrotPdS0_E4cr_s;
	add.s32 	%r20, %r19, %r18;
	st.shared.f64 	[%r20], %fd2;
	mov.b32 	%r34, 0;
	mov.f64 	%fd19, 0d0000000000000000;
	mov.f64 	%fd20, %fd19;
	mov.f64 	%fd21, %fd19;
	mov.f64 	%fd22, %fd19;
$L__BB0_2:
	sub.f64 	%fd12, %fd20, %fd19;
	add.f64 	%fd7, %fd12, %fd2;
	add.f64 	%fd13, %fd22, %fd22;
	fma.rn.f64 	%fd21, %fd13, %fd21, %fd1;
	add.s32 	%r6, %r34, 1;
	setp.lt.u32 	%p4, %r34, 499;
	mul.f64 	%fd20, %fd7, %fd7;
	mul.f64 	%fd19, %fd21, %fd21;
	add.f64 	%fd14, %fd20, %fd19;
	setp.lt.f64 	%p5, %fd14, 0d4010000000000000;
	and.pred  	%p6, %p4, %p5;
	mov.f64 	%fd22, %fd7;
	mov.u32 	%r34, %r6;
	@%p6 bra 	$L__BB0_2;
	cvt.rn.f64.u32 	%fd16, %r6;
	div.rn.f64 	%fd17, %fd16, 0d407F400000000000;
	mul.f64 	%fd18, %fd17, 0d4070000000000000;
	cvt.rzi.s32.f64 	%r21, %fd18;
	shr.s32 	%r22, %r21, 31;
	shr.u32 	%r23, %r22, 16;
	add.s32 	%r24, %r21, %r23;
	shr.s32 	%r25, %r24, 16;
	shl.b32 	%r26, %r25, 8;
	sub.s32 	%r27, %r21, %r26;
	shr.s32 	%r28, %r27, 31;
	shr.u32 	%r29, %r28, 24;
	add.s32 	%r30, %r27, %r29;
	shr.s32 	%r31, %r30, 8;
	and.b32  	%r32, %r30, -256;
	sub.s32 	%r33, %r27, %r32;
	cvta.to.global.u64 	%rd10, %rd1;
	mul.wide.s32 	%rd11, %r4, 12;
	add.s64 	%rd12, %rd10, %rd11;
	st.global.u32 	[%rd12], %r31;
	st.global.u32 	[%rd12+4], %r33;
	st.global.u32 	[%rd12+8], %r25;
$L__BB0_4:
	ret;

}


// ===== COMPILED SASS (sm_100) =====

	.target	sm_100

	.elftype	@"ET_EXEC"


//--------------------- .note.nv.tkinfo           --------------------------
	.section	.note.nv.tkinfo,"",@"SHT_NOTE"
	.sectionflags	@"SHF_NOTE_NV_TKINFO"
	.tkinfo
        /*0018*/ 	.word	0x00000002
        /*0030*/ 	.string	""
        /*0030*/ 	.string	"ptxas"
        /*0030*/ 	.string	"Cuda compilation tools, release 13.0, V13.0.88"
        /*0030*/ 	.string	"Build cuda_13.0.r13.0/compiler.36424714_0"
        /*0030*/ 	.string	"-arch sm_100 -m 64 "



//--------------------- .note.nv.cuinfo           --------------------------
	.section	.note.nv.cuinfo,"",@"SHT_NOTE"
	.sectionflags	@"SHF_NOTE_NV_CUINFO"
        /*0018*/ 	.short	0x0002
        /*001a*/ 	.short	0x0064
        /*001c*/ 	.short	0x0082
	.zero		2


//--------------------- .nv.info                  --------------------------
	.section	.nv.info,"",@"SHT_CUDA_INFO"
	.align	4


	//----- nvinfo : EIATTR_REGCOUNT
	.align		4
        /*0000*/ 	.byte	0x04, 0x2f
        /*0002*/ 	.short	(.L_1 - .L_0)
	.align		4
.L_0:
        /*0004*/ 	.word	index@(_Z16mandelbrotKernel10MandelbrotPdS0_)
        /*0008*/ 	.word	0x00000017


	//----- nvinfo : EIATTR_FRAME_SIZE
	.align		4
.L_1:
        /*000c*/ 	.byte	0x04, 0x11
        /*000e*/ 	.short	(.L_3 - .L_2)
	.align		4
.L_2:
        /*0010*/ 	.word	index@($__internal_0_$__cuda_sm20_div_rn_f64_full)
        /*0014*/ 	.word	0x00000000


	//----- nvinfo : EIATTR_FRAME_SIZE
	.align		4
.L_3:
        /*0018*/ 	.byte	0x04, 0x11
        /*001a*/ 	.short	(.L_5 - .L_4)
	.align		4
.L_4:
        /*001c*/ 	.word	index@(_Z16mandelbrotKernel10MandelbrotPdS0_)
        /*0020*/ 	.word	0x00000000


	//----- nvinfo : EIATTR_MIN_STACK_SIZE
	.align		4
.L_5:
        /*0024*/ 	.byte	0x04, 0x12
        /*0026*/ 	.short	(.L_7 - .L_6)
	.align		4
.L_6:
        /*0028*/ 	.word	index@(_Z16mandelbrotKernel10MandelbrotPdS0_)
        /*002c*/ 	.word	0x00000000
.L_7:


//--------------------- .nv.compat                --------------------------
	.section	.nv.compat,"",@"SHT_CUDA_COMPAT_INFO"
	.align	4
        /*0000*/ 	.byte	0x02, 0x09, 0x00, 0x00, 0x02, 0x02, 0x01, 0x00, 0x02, 0x05, 0x05, 0x00, 0x03, 0x07, 0x01, 0x01
        /*0010*/ 	.byte	0x02, 0x03, 0x00, 0x00, 0x02, 0x06, 0x01, 0x00, 0x04, 0x0b, 0x08, 0x00, 0x01, 0x00, 0x00, 0x00
        /*0020*/ 	.byte	0x00, 0x00, 0x00, 0x00


//--------------------- .nv.info._Z16mandelbrotKernel10MandelbrotPdS0_ --------------------------
	.section	.nv.info._Z16mandelbrotKernel10MandelbrotPdS0_,"",@"SHT_CUDA_INFO"
	.sectionflags	@""
	.align	4


	//----- nvinfo : EIATTR_CUDA_API_VERSION
	.align		4
        /*0000*/ 	.byte	0x04, 0x37
        /*0002*/ 	.short	(.L_9 - .L_8)
.L_8:
        /*0004*/ 	.word	0x00000082


	//----- nvinfo : EIATTR_KPARAM_INFO
	.align		4
.L_9:
        /*0008*/ 	.byte	0x04, 0x17
        /*000a*/ 	.short	(.L_11 - .L_10)
.L_10:
        /*000c*/ 	.word	0x00000000
        /*0010*/ 	.short	0x0002
        /*0012*/ 	.short	0x0018
        /*0014*/ 	.byte	0x00, 0xf5, 0x21, 0x00


	//----- nvinfo : EIATTR_KPARAM_INFO
	.align		4
.L_11:
        /*0018*/ 	.byte	0x04, 0x17
        /*001a*/ 	.short	(.L_13 - .L_12)
.L_12:
        /*001c*/ 	.word	0x00000000
        /*0020*/ 	.short	0x0001
        /*0022*/ 	.short	0x0010
        /*0024*/ 	.byte	0x00, 0xf5, 0x21, 0x00


	//----- nvinfo : EIATTR_KPARAM_INFO
	.align		4
.L_13:
        /*0028*/ 	.byte	0x04, 0x17
        /*002a*/ 	.short	(.L_15 - .L_14)
.L_14:
        /*002c*/ 	.word	0x00000000
        /*0030*/ 	.short	0x0000
        /*0032*/ 	.short	0x0000
        /*0034*/ 	.byte	0x00, 0xf0, 0x41, 0x00


	//----- nvinfo : EIATTR_SPARSE_MMA_MASK
	.align		4
.L_15:
        /*0038*/ 	.byte	0x03, 0x50
        /*003a*/ 	.short	0x0000


	//----- nvinfo : EIATTR_MAXREG_COUNT
	.align		4
        /*003c*/ 	.byte	0x03, 0x1b
        /*003e*/ 	.short	0x00ff


	//----- nvinfo : EIATTR_MERCURY_ISA_VERSION
	.align		4
        /*0040*/ 	.byte	0x03, 0x5f
        /*0042*/ 	.short	0x0101


	//----- nvinfo : EIATTR_VRC_CTA_INIT_COUNT
	.align		4
        /*0044*/ 	.byte	0x02, 0x4a
	.zero		1
	.zero		1


	//----- nvinfo : EIATTR_EXIT_INSTR_OFFSETS
	.align		4
        /*0048*/ 	.byte	0x04, 0x1c
        /*004a*/ 	.short	(.L_17 - .L_16)


	//   ....[0]....
.L_16:
        /*004c*/ 	.word	0x000000c0


	//   ....[1]....
        /*0050*/ 	.word	0x00000550


	//----- nvinfo : EIATTR_CRS_STACK_SIZE
	.align		4
.L_17:
        /*0054*/ 	.byte	0x04, 0x1e
        /*0056*/ 	.short	(.L_19 - .L_18)
.L_18:
        /*0058*/ 	.word	0x00000000


	//----- nvinfo : EIATTR_CBANK_PARAM_SIZE
	.align		4
.L_19:
        /*005c*/ 	.byte	0x03, 0x19
        /*005e*/ 	.short	0x0020


	//----- nvinfo : EIATTR_PARAM_CBANK
	.align		4
        /*0060*/ 	.byte	0x04, 0x0a
        /*0062*/ 	.short	(.L_21 - .L_20)
	.align		4
.L_20:
        /*0064*/ 	.word	index@(.nv.constant0._Z16mandelbrotKernel10MandelbrotPdS0_)
        /*0068*/ 	.short	0x0380
        /*006a*/ 	.short	0x0020


	//----- nvinfo : EIATTR_SW_WAR
	.align		4
.L_21:
        /*006c*/ 	.byte	0x04, 0x36
        /*006e*/ 	.short	(.L_23 - .L_22)
.L_22:
        /*0070*/ 	.word	0x00000008
.L_23:


//--------------------- .nv.callgraph             --------------------------
	.section	.nv.callgraph,"",@"SHT_CUDA_CALLGRAPH"
	.align	4
	.sectionentsize	8
	.align		4
        /*0000*/ 	.word	0x00000000
	.align		4
        /*0004*/ 	.word	0xffffffff
	.align		4
        /*0008*/ 	.word	0x00000000
	.align		4
        /*000c*/ 	.word	0xfffffffe
	.align		4
        /*0010*/ 	.word	0x00000000
	.align		4
        /*0014*/ 	.word	0xfffffffd
	.align		4
        /*0018*/ 	.word	0x00000000
	.align		4
        /*001c*/ 	.word	0xfffffffc


//--------------------- .text._Z16mandelbrotKernel10MandelbrotPdS0_ --------------------------
	.section	.text._Z16mandelbrotKernel10MandelbrotPdS0_,"ax",@progbits
	.align	128
        .global         _Z16mandelbrotKernel10MandelbrotPdS0_
        .type           _Z16mandelbrotKernel10MandelbrotPdS0_,@function
        .size           _Z16mandelbrotKernel10MandelbrotPdS0_,(.L_x_9 - _Z16mandelbrotKernel10MandelbrotPdS0_)
        .other          _Z16mandelbrotKernel10MandelbrotPdS0_,@"STO_CUDA_ENTRY STV_DEFAULT"
_Z16mandelbrotKernel10MandelbrotPdS0_:
.text._Z16mandelbrotKernel10MandelbrotPdS0_:
[----:B------:R-:W-:Y:S01]  /*0000*/  LDC R1, c[0x0][0x37c] ;  /* 0x0000df00ff017b82 */ /* 0x000fe20000000800 */
[----:B------:R-:W0:Y:S07]  /*0010*/  S2R R3, SR_TID.X ;  /* 0x0000000000037919 */ /* 0x000e2e0000002100 */
[----:B------:R-:W1:Y:S01]  /*0020*/  LDC R7, c[0x0][0x364] ;  /* 0x0000d900ff077b82 */ /* 0x000e620000000800 */
[----:B------:R-:W2:Y:S01]  /*0030*/  LDCU.64 UR10, c[0x0][0x388] ;  /* 0x00007100ff0a77ac */ /* 0x000ea20008000a00 */
[----:B------:R-:W1:Y:S06]  /*0040*/  S2R R2, SR_TID.Y ;  /* 0x0000000000027919 */ /* 0x000e6c0000002200 */
[----:B------:R-:W0:Y:S08]  /*0050*/  S2UR UR5, SR_CTAID.X ;  /* 0x00000000000579c3 */ /* 0x000e300000002500 */
[----:B------:R-:W0:Y:S08]  /*0060*/  LDC R0, c[0x0][0x360] ;  /* 0x0000d800ff007b82 */ /* 0x000e300000000800 */
[----:B------:R-:W1:Y:S01]  /*0070*/  S2UR UR4, SR_CTAID.Y ;  /* 0x00000000000479c3 */ /* 0x000e620000002600 */
[----:B0-----:R-:W-:-:S05]  /*0080*/  IMAD R0, R0, UR5, R3 ;  /* 0x0000000500007c24 */ /* 0x001fca000f8e0203 */
[----:B--2---:R-:W-:Y:S01]  /*0090*/  ISETP.GT.U32.AND P0, PT, R0, UR10, PT ;  /* 0x0000000a00007c0c */ /* 0x004fe2000bf04070 */
[----:B-1----:R-:W-:-:S05]  /*00a0*/  IMAD R7, R7, UR4, R2 ;  /* 0x0000000407077c24 */ /* 0x002fca000f8e0202 */
[----:B------:R-:W-:-:S13]  /*00b0*/  ISETP.GT.U32.OR P0, PT, R7, UR11, P0 ;  /* 0x0000000b07007c0c */ /* 0x000fda0008704470 */
[----:B------:R-:W-:Y:S05]  /*00c0*/  @P0 EXIT ;  /* 0x000000000000094d */ /* 0x000fea0003800000 */
[----:B------:R-:W0:Y:S01]  /*00d0*/  LDC.64 R2, c[0x0][0x398] ;  /* 0x0000e600ff027b82 */ /* 0x000e220000000a00 */
[----:B------:R-:W1:Y:S07]  /*00e0*/  LDCU.64 UR8, c[0x0][0x358] ;  /* 0x00006b00ff0877ac */ /* 0x000e6e0008000a00 */
[----:B------:R-:W2:Y:S01]  /*00f0*/  LDC.64 R4, c[0x0][0x390] ;  /* 0x0000e400ff047b82 */ /* 0x000ea20000000a00 */
[----:B0-----:R-:W-:-:S06]  /*0100*/  IMAD.WIDE.U32 R2, R7, 0x8, R2 ;  /* 0x0000000807027825 */ /* 0x001fcc00078e0002 */
[----:B-1----:R-:W3:Y:S01]  /*0110*/  LDG.E.64 R2, desc[UR8][R2.64] ;  /* 0x0000000802027981 */ /* 0x002ee2000c1e1b00 */
[----:B--2---:R-:W-:-:S06]  /*0120*/  IMAD.WIDE R4, R0, 0x8, R4 ;  /* 0x0000000800047825 */ /* 0x004fcc00078e0204 */
[----:B------:R-:W2:Y:S01]  /*0130*/  LDG.E.64 R4, desc[UR8][R4.64] ;  /* 0x0000000804047981 */ /* 0x000ea2000c1e1b00 */
[----:B------:R-:W0:Y:S01]  /*0140*/  S2UR UR6, SR_CgaCtaId ;  /* 0x00000000000679c3 */ /* 0x000e220000008800 */
[----:B------:R-:W-:Y:S02]  /*0150*/  UMOV UR4, 0x400 ;  /* 0x0000040000047882 */ /* 0x000fe40000000000 */
[----:B------:R-:W-:Y:S02]  /*0160*/  UIADD3 UR5, UPT, UPT, UR4, 0x21c0, URZ ;  /* 0x000021c004057890 */ /* 0x000fe4000fffe0ff */
[----:B0-----:R-:W-:Y:S02]  /*0170*/  ULEA UR4, UR6, UR4, 0x18 ;  /* 0x0000000406047291 */ /* 0x001fe4000f8ec0ff */
[----:B------:R-:W-:-:S04]  /*0180*/  ULEA UR5, UR6, UR5, 0x18 ;  /* 0x0000000506057291 */ /* 0x000fc8000f8ec0ff */
[C---:B------:R-:W-:Y:S02]  /*0190*/  LEA R15, R7.reuse, UR4, 0x3 ;  /* 0x00000004070f7c11 */ /* 0x040fe4000f8e18ff */
[----:B------:R-:W-:Y:S01]  /*01a0*/  LEA R17, R0, UR5, 0x3 ;  /* 0x0000000500117c11 */ /* 0x000fe2000f8e18ff */
[----:B------:R-:W-:Y:S01]  /*01b0*/  BSSY.RECONVERGENT B0, `(.L_x_0) ;  /* 0x0000014000007945 */ /* 0x000fe20003800200 */
[----:B------:R-:W-:Y:S01]  /*01c0*/  IMAD R0, R7, UR10, R0 ;  /* 0x0000000a07007c24 */ /* 0x000fe2000f8e0200 */
[----:B------:R-:W-:Y:S01]  /*01d0*/  CS2R R6, SRZ ;  /* 0x0000000000067805 */ /* 0x000fe2000001ff00 */
[----:B------:R-:W-:Y:S01]  /*01e0*/  IMAD.MOV.U32 R14, RZ, RZ, RZ ;  /* 0x000000ffff0e7224 */ /* 0x000fe200078e00ff */
[----:B------:R-:W-:Y:S02]  /*01f0*/  CS2R R8, SRZ ;  /* 0x0000000000087805 */ /* 0x000fe4000001ff00 */
[----:B------:R-:W-:Y:S02]  /*0200*/  CS2R R10, SRZ ;  /* 0x00000000000a7805 */ /* 0x000fe4000001ff00 */
[----:B------:R-:W-:Y:S01]  /*0210*/  CS2R R12, SRZ ;  /* 0x00000000000c7805 */ /* 0x000fe2000001ff00 */
[----:B---3--:R0:W-:Y:S04]  /*0220*/  STS.64 [R15], R2 ;  /* 0x000000020f007388 */ /* 0x0081e80000000a00 */
[----:B--2---:R0:W-:Y:S02]  /*0230*/  STS.64 [R17], R4 ;  /* 0x0000000411007388 */ /* 0x0041e40000000a00 */
.L_x_1:
[----:B------:R-:W-:Y:S01]  /*0240*/  DADD R6, R8, -R6 ;  /* 0x0000000008067229 */ /* 0x000fe20000000806 */
[C---:B------:R-:W-:Y:S01]  /*0250*/  ISETP.LT.U32.AND P1, PT, R14.reuse, 0x1f3, PT ;  /* 0x000001f30e00780c */ /* 0x040fe20003f21070 */
[----:B------:R-:W-:Y:S01]  /*0260*/  DADD R8, R12, R12 ;  /* 0x000000000c087229 */ /* 0x000fe2000000000c */
[----:B------:R-:W-:-:S05]  /*0270*/  VIADD R14, R14, 0x1 ;  /* 0x000000010e0e7836 */ /* 0x000fca0000000000 */
[----:B------:R-:W-:Y:S02]  /*0280*/  DADD R12, R4, R6 ;  /* 0x00000000040c7229 */ /* 0x000fe40000000006 */
[----:B------:R-:W-:-:S06]  /*0290*/  DFMA R10, R8, R10, R2 ;  /* 0x0000000a080a722b */ /* 0x000fcc0000000002 */
[----:B------:R-:W-:Y:S02]  /*02a0*/  DMUL R8, R12, R12 ;  /* 0x0000000c0c087228 */ /* 0x000fe40000000000 */
[----:B------:R-:W-:-:S08]  /*02b0*/  DMUL R6, R10, R10 ;  /* 0x0000000a0a067228 */ /* 0x000fd00000000000 */
[----:B0-----:R-:W-:-:S08]  /*02c0*/  DADD R16, R8, R6 ;  /* 0x0000000008107229 */ /* 0x001fd00000000006 */
[----:B------:R-:W-:-:S14]  /*02d0*/  DSETP.GEU.AND P0, PT, R16, 4, PT ;  /* 0x401000001000742a */ /* 0x000fdc0003f0e000 */
[----:B------:R-:W-:Y:S05]  /*02e0*/  @!P0 BRA P1, `(.L_x_1) ;  /* 0xfffffffc00d48947 */ /* 0x000fea000083ffff */
[----:B------:R-:W-:Y:S05]  /*02f0*/  BSYNC.RECONVERGENT B0 ;  /* 0x0000000000007941 */ /* 0x000fea0003800200 */
.L_x_0:
[----:B------:R-:W0:Y:S01]  /*0300*/  MUFU.RCP64H R3, 500 ;  /* 0x407f400000037908 */ /* 0x000e220000001800 */
[----:B------:R-:W-:Y:S01]  /*0310*/  IMAD.MOV.U32 R6, RZ, RZ, 0x0 ;  /* 0x00000000ff067424 */ /* 0x000fe200078e00ff */
[----:B------:R-:W-:Y:S01]  /*0320*/  BSSY.RECONVERGENT B0, `(.L_x_2) ;  /* 0x0000012000007945 */ /* 0x000fe20003800200 */
[----:B------:R-:W-:Y:S02]  /*0330*/  IMAD.MOV.U32 R7, RZ, RZ, 0x407f4000 ;  /* 0x407f4000ff077424 */ /* 0x000fe400078e00ff */
[----:B------:R-:W-:-:S03]  /*0340*/  IMAD.MOV.U32 R2, RZ, RZ, 0x1 ;  /* 0x00000001ff027424 */ /* 0x000fc600078e00ff */
[----:B------:R-:W1:Y:S03]  /*0350*/  I2F.F64.U32 R12, R14 ;  /* 0x0000000e000c7312 */ /* 0x000e660000201800 */
[----:B0-----:R-:W-:Y:S01]  /*0360*/  DFMA R4, R2, -R6, 1 ;  /* 0x3ff000000204742b */ /* 0x001fe20000000806 */
[----:B-1----:R-:W-:-:S07]  /*0370*/  FSETP.GEU.AND P1, PT, |R13|, 6.5827683646048100446e-37, PT ;  /* 0x036000000d00780b */ /* 0x002fce0003f2e200 */
[----:B------:R-:W-:-:S08]  /*0380*/  DFMA R4, R4, R4, R4 ;  /* 0x000000040404722b */ /* 0x000fd00000000004 */
[----:B------:R-:W-:-:S08]  /*0390*/  DFMA R4, R2, R4, R2 ;  /* 0x000000040204722b */ /* 0x000fd00000000002 */
[----:B------:R-:W-:-:S08]  /*03a0*/  DFMA R2, R4, -R6, 1 ;  /* 0x3ff000000402742b */ /* 0x000fd00000000806 */
[----:B------:R-:W-:-:S08]  /*03b0*/  DFMA R2, R4, R2, R4 ;  /* 0x000000020402722b */ /* 0x000fd00000000004 */
[----:B------:R-:W-:-:S08]  /*03c0*/  DMUL R4, R12, R2 ;  /* 0x000000020c047228 */ /* 0x000fd00000000000 */
[----:B------:R-:W-:-:S08]  /*03d0*/  DFMA R6, R4, -500, R12 ;  /* 0xc07f40000406782b */ /* 0x000fd0000000000c */
[----:B------:R-:W-:-:S10]  /*03e0*/  DFMA R2, R2, R6, R4 ;  /* 0x000000060202722b */ /* 0x000fd40000000004 */
[----:B------:R-:W-:-:S05]  /*03f0*/  FFMA R4, RZ, 3.98828125, R3 ;  /* 0x407f4000ff047823 */ /* 0x000fca0000000003 */
[----:B------:R-:W-:-:S13]  /*0400*/  FSETP.GT.AND P0, PT, |R4|, 1.469367938527859385e-39, PT ;  /* 0x001000000400780b */ /* 0x000fda0003f04200 */
[----:B------:R-:W-:Y:S05]  /*0410*/  @P0 BRA P1, `(.L_x_3) ;  /* 0x0000000000080947 */ /* 0x000fea0000800000 */
[----:B------:R-:W-:-:S07]  /*0420*/  MOV R6, 0x440 ;  /* 0x0000044000067802 */ /* 0x000fce0000000f00 */
[----:B------:R-:W-:Y:S05]  /*0430*/  CALL.REL.NOINC `($__internal_0_$__cuda_sm20_div_rn_f64_full) ;  /* 0x0000000000487944 */ /* 0x000fea0003c00000 */
.L_x_3:
[----:B------:R-:W-:Y:S05]  /*0440*/  BSYNC.RECONVERGENT B0 ;  /* 0x0000000000007941 */ /* 0x000fea0003800200 */
.L_x_2:
[----:B------:R-:W-:Y:S01]  /*0450*/  DMUL R2, R2, 256 ;  /* 0x4070000002027828 */ /* 0x000fe20000000000 */
[----:B------:R-:W0:Y:S09]  /*0460*/  LDC.64 R4, c[0x0][0x380] ;  /* 0x0000e000ff047b82 */ /* 0x000e320000000a00 */
[----:B------:R-:W1:Y:S02]  /*0470*/  F2I.F64.TRUNC R2, R2 ;  /* 0x0000000200027311 */ /* 0x000e64000030d100 */
[----:B-1----:R-:W-:Y:S01]  /*0480*/  SHF.R.S32.HI R7, RZ, 0x1f, R2 ;  /* 0x0000001fff077819 */ /* 0x002fe20000011402 */
[----:B0-----:R-:W-:-:S03]  /*0490*/  IMAD.WIDE R4, R0, 0xc, R4 ;  /* 0x0000000c00047825 */ /* 0x001fc600078e0204 */
[----:B------:R-:W-:-:S04]  /*04a0*/  LEA.HI R7, R7, R2, RZ, 0x10 ;  /* 0x0000000207077211 */ /* 0x000fc800078f80ff */
[----:B------:R-:W-:-:S05]  /*04b0*/  SHF.R.S32.HI R7, RZ, 0x10, R7 ;  /* 0x00000010ff077819 */ /* 0x000fca0000011407 */
[----:B------:R-:W-:Y:S01]  /*04c0*/  IMAD R6, R7, -0x100, R2 ;  /* 0xffffff0007067824 */ /* 0x000fe200078e0202 */
[----:B------:R-:W-:Y:S04]  /*04d0*/  STG.E desc[UR8][R4.64+0x8], R7 ;  /* 0x0000080704007986 */ /* 0x000fe8000c101908 */
[----:B------:R-:W-:-:S04]  /*04e0*/  SHF.R.S32.HI R9, RZ, 0x1f, R6 ;  /* 0x0000001fff097819 */ /* 0x000fc80000011406 */
[----:B------:R-:W-:-:S04]  /*04f0*/  LEA.HI R9, R9, R6, RZ, 0x8 ;  /* 0x0000000609097211 */ /* 0x000fc800078f40ff */
[----:B------:R-:W-:Y:S02]  /*0500*/  LOP3.LUT R11, R9, 0xffffff00, RZ, 0xc0, !PT ;  /* 0xffffff00090b7812 */ /* 0x000fe400078ec0ff */
[----:B------:R-:W-:-:S03]  /*0510*/  SHF.R.S32.HI R9, RZ, 0x8, R9 ;  /* 0x00000008ff097819 */ /* 0x000fc60000011409 */
[----:B------:R-:W-:Y:S02]  /*0520*/  IMAD.IADD R11, R6, 0x1, -R11 ;  /* 0x00000001060b7824 */ /* 0x000fe400078e0a0b */
[----:B------:R-:W-:Y:S04]  /*0530*/  STG.E desc[UR8][R4.64], R9 ;  /* 0x0000000904007986 */ /* 0x000fe8000c101908 */
[----:B------:R-:W-:Y:S01]  /*0540*/  STG.E desc[UR8][R4.64+0x4], R11 ;  /* 0x0000040b04007986 */ /* 0x000fe2000c101908 */
[----:B------:R-:W-:Y:S05]  /*0550*/  EXIT ;  /* 0x000000000000794d */ /* 0x000fea0003800000 */
        .weak           $__internal_0_$__cuda_sm20_div_rn_f64_full
        .type           $__internal_0_$__cuda_sm20_div_rn_f64_full,@function
        .size           $__internal_0_$__cuda_sm20_div_rn_f64_full,(.L_x_9 - $__internal_0_$__cuda_sm20_div_rn_f64_full)
$__internal_0_$__cuda_sm20_div_rn_f64_full:
[----:B------:R-:W-:Y:S01]  /*0560*/  IMAD.MOV.U32 R3, RZ, RZ, 0x3fff4000 ;  /* 0x3fff4000ff037424 */ /* 0x000fe200078e00ff */
[----:B------:R-:W-:Y:S01]  /*0570*/  BSSY.RECONVERGENT B1, `(.L_x_4) ;  /* 0x000004c000017945 */ /* 0x000fe20003800200 */
[----:B------:R-:W-:Y:S02]  /*0580*/  IMAD.MOV.U32 R2, RZ, RZ, 0x0 ;  /* 0x00000000ff027424 */ /* 0x000fe400078e00ff */
[----:B------:R-:W0:Y:S01]  /*0590*/  MUFU.RCP64H R9, R3 ;  /* 0x0000000300097308 */ /* 0x000e220000001800 */
[----:B------:R-:W-:Y:S02]  /*05a0*/  IMAD.MOV.U32 R8, RZ, RZ, 0x1 ;  /* 0x00000001ff087424 */ /* 0x000fe400078e00ff */
[----:B------:R-:W-:Y:S02]  /*05b0*/  IMAD.MOV.U32 R5, RZ, RZ, R13 ;  /* 0x000000ffff057224 */ /* 0x000fe400078e000d */
[----:B------:R-:W-:Y:S02]  /*05c0*/  IMAD.MOV.U32 R13, RZ, RZ, 0x1ca00000 ;  /* 0x1ca00000ff0d7424 */ /* 0x000fe400078e00ff */
[----:B------:R-:W-:Y:S01]  /*05d0*/  IMAD.MOV.U32 R4, RZ, RZ, R12 ;  /* 0x000000ffff047224 */ /* 0x000fe200078e000c */
[C---:B------:R-:W-:Y:S01]  /*05e0*/  FSETP.GEU.AND P1, PT, |R5|.reuse, 1.469367938527859385e-39, PT ;  /* 0x001000000500780b */ /* 0x040fe20003f2e200 */
[----:B------:R-:W-:Y:S01]  /*05f0*/  IMAD.MOV.U32 R19, RZ, RZ, 0x40700000 ;  /* 0x40700000ff137424 */ /* 0x000fe200078e00ff */
[----:B------:R-:W-:-:S03]  /*0600*/  LOP3.LUT R7, R5, 0x7ff00000, RZ, 0xc0, !PT ;  /* 0x7ff0000005077812 */ /* 0x000fc600078ec0ff */
[----:B------:R-:W-:Y:S01]  /*0610*/  VIADD R20, R19, 0xffffffff ;  /* 0xffffffff13147836 */ /* 0x000fe20000000000 */
[----:B------:R-:W-:Y:S01]  /*0620*/  ISETP.GE.U32.AND P0, PT, R7, 0x40700000, PT ;  /* 0x407000000700780c */ /* 0x000fe20003f06070 */
[----:B------:R-:W-:Y:S01]  /*0630*/  IMAD.MOV.U32 R18, RZ, RZ, R7 ;  /* 0x000000ffff127224 */ /* 0x000fe200078e0007 */
[----:B0-----:R-:W-:Y:S02]  /*0640*/  DFMA R10, R8, -R2, 1 ;  /* 0x3ff00000080a742b */ /* 0x001fe40000000802 */
[----:B------:R-:W-:-:S06]  /*0650*/  SEL R13, R13, 0x63400000, !P0 ;  /* 0x634000000d0d7807 */ /* 0x000fcc0004000000 */
[----:B------:R-:W-:-:S08]  /*0660*/  DFMA R10, R10, R10, R10 ;  /* 0x0000000a0a0a722b */ /* 0x000fd0000000000a */
[----:B------:R-:W-:Y:S01]  /*0670*/  DFMA R14, R8, R10, R8 ;  /* 0x0000000a080e722b */ /* 0x000fe20000000008 */
[C-C-:B------:R-:W-:Y:S01]  /*0680*/  @!P1 LOP3.LUT R10, R13.reuse, 0x80000000, R5.reuse, 0xf8, !PT ;  /* 0x800000000d0a9812 */ /* 0x140fe200078ef805 */
[----:B------:R-:W-:Y:S01]  /*0690*/  IMAD.MOV.U32 R8, RZ, RZ, R4 ;  /* 0x000000ffff087224 */ /* 0x000fe200078e0004 */
[----:B------:R-:W-:Y:S02]  /*06a0*/  LOP3.LUT R9, R13, 0x800fffff, R5, 0xf8, !PT ;  /* 0x800fffff0d097812 */ /* 0x000fe400078ef805 */
[----:B------:R-:W-:Y:S01]  /*06b0*/  @!P1 LOP3.LUT R11, R10, 0x100000, RZ, 0xfc, !PT ;  /* 0x001000000a0b9812 */ /* 0x000fe200078efcff */
[----:B------:R-:W-:Y:S02]  /*06c0*/  @!P1 IMAD.MOV.U32 R10, RZ, RZ, RZ ;  /* 0x000000ffff0a9224 */ /* 0x000fe400078e00ff */
[----:B------:R-:W-:-:S04]  /*06d0*/  DFMA R16, R14, -R2, 1 ;  /* 0x3ff000000e10742b */ /* 0x000fc80000000802 */
[----:B------:R-:W-:-:S04]  /*06e0*/  @!P1 DFMA R8, R8, 2, -R10 ;  /* 0x400000000808982b */ /* 0x000fc8000000080a */
[----:B------:R-:W-:-:S06]  /*06f0*/  DFMA R16, R14, R16, R14 ;  /* 0x000000100e10722b */ /* 0x000fcc000000000e */
[----:B------:R-:W-:Y:S02]  /*0700*/  @!P1 LOP3.LUT R18, R9, 0x7ff00000, RZ, 0xc0, !PT ;  /* 0x7ff0000009129812 */ /* 0x000fe400078ec0ff */
[----:B------:R-:W-:-:S03]  /*0710*/  DMUL R10, R16, R8 ;  /* 0x00000008100a7228 */ /* 0x000fc60000000000 */
[----:B------:R-:W-:-:S05]  /*0720*/  VIADD R12, R18, 0xffffffff ;  /* 0xffffffff120c7836 */ /* 0x000fca0000000000 */
[----:B------:R-:W-:Y:S01]  /*0730*/  DFMA R14, R10, -R2, R8 ;  /* 0x800000020a0e722b */ /* 0x000fe20000000008 */
[----:B------:R-:W-:-:S04]  /*0740*/  ISETP.GT.U32.AND P0, PT, R12, 0x7feffffe, PT ;  /* 0x7feffffe0c00780c */ /* 0x000fc80003f04070 */
[----:B------:R-:W-:-:S03]  /*0750*/  ISETP.GT.U32.OR P0, PT, R20, 0x7feffffe, P0 ;  /* 0x7feffffe1400780c */ /* 0x000fc60000704470 */
[----:B------:R-:W-:-:S10]  /*0760*/  DFMA R10, R16, R14, R10 ;  /* 0x0000000e100a722b */ /* 0x000fd4000000000a */
[----:B------:R-:W-:Y:S05]  /*0770*/  @P0 BRA `(.L_x_5) ;  /* 0x0000000000680947 */ /* 0x000fea0003800000 */
[----:B------:R-:W-:-:S05]  /*0780*/  IMAD.MOV.U32 R4, RZ, RZ, 0x40700000 ;  /* 0x40700000ff047424 */ /* 0x000fca00078e00ff */
[----:B------:R-:W-:-:S04]  /*0790*/  VIADDMNMX R7, R7, -R4, 0xb9600000, !PT ;  /* 0xb960000007077446 */ /* 0x000fc80007800904 */
[----:B------:R-:W-:-:S05]  /*07a0*/  VIMNMX R4, PT, PT, R7, 0x46a00000, PT ;  /* 0x46a0000007047848 */ /* 0x000fca0003fe0100 */
[----:B------:R-:W-:Y:S02]  /*07b0*/  IMAD.IADD R14, R4, 0x1, -R13 ;  /* 0x00000001040e7824 */ /* 0x000fe400078e0a0d */
[----:B------:R-:W-:Y:S02]  /*07c0*/  IMAD.MOV.U32 R4, RZ, RZ, RZ ;  /* 0x000000ffff047224 */ /* 0x000fe400078e00ff */
[----:B------:R-:W-:-:S06]  /*07d0*/  VIADD R5, R14, 0x7fe00000 ;  /* 0x7fe000000e057836 */ /* 0x000fcc0000000000 */
[----:B------:R-:W-:-:S10]  /*07e0*/  DMUL R12, R10, R4 ;  /* 0x000000040a0c7228 */ /* 0x000fd40000000000 */
[----:B------:R-:W-:-:S13]  /*07f0*/  FSETP.GTU.AND P0, PT, |R13|, 1.469367938527859385e-39, PT ;  /* 0x001000000d00780b */ /* 0x000fda0003f0c200 */
[----:B------:R-:W-:Y:S05]  /*0800*/  @P0 BRA `(.L_x_6) ;  /* 0x0000000000880947 */ /* 0x000fea0003800000 */
[----:B------:R-:W-:Y:S01]  /*0810*/  DFMA R2, R10, -R2, R8 ;  /* 0x800000020a02722b */ /* 0x000fe20000000008 */
[----:B------:R-:W-:-:S09]  /*0820*/  IMAD.MOV.U32 R4, RZ, RZ, RZ ;  /* 0x000000ffff047224 */ /* 0x000fd200078e00ff */
[C---:B------:R-:W-:Y:S02]  /*0830*/  FSETP.NEU.AND P0, PT, R3.reuse, RZ, PT ;  /* 0x000000ff0300720b */ /* 0x040fe40003f0d000 */
[----:B------:R-:W-:-:S04]  /*0840*/  LOP3.LUT R2, R3, 0x407f4000, RZ, 0x3c, !PT ;  /* 0x407f400003027812 */ /* 0x000fc800078e3cff */
[----:B------:R-:W-:-:S04]  /*0850*/  LOP3.LUT R7, R2, 0x80000000, RZ, 0xc0, !PT ;  /* 0x8000000002077812 */ /* 0x000fc800078ec0ff */
[----:B------:R-:W-:-:S03]  /*0860*/  LOP3.LUT R5, R7, R5, RZ, 0xfc, !PT ;  /* 0x0000000507057212 */ /* 0x000fc600078efcff */
[----:B------:R-:W-:Y:S05]  /*0870*/  @!P0 BRA `(.L_x_6) ;  /* 0x00000000006c8947 */ /* 0x000fea0003800000 */
[----:B------:R-:W-:Y:S01]  /*0880*/  IMAD.MOV R3, RZ, RZ, -R14 ;  /* 0x000000ffff037224 */ /* 0x000fe200078e0a0e */
[----:B------:R-:W-:Y:S01]  /*0890*/  DMUL.RP R4, R10, R4 ;  /* 0x000000040a047228 */ /* 0x000fe20000008000 */
[----:B------:R-:W-:-:S06]  /*08a0*/  IMAD.MOV.U32 R2, RZ, RZ, RZ ;  /* 0x000000ffff027224 */ /* 0x000fcc00078e00ff */
[----:B------:R-:W-:-:S03]  /*08b0*/  DFMA R2, R12, -R2, R10 ;  /* 0x800000020c02722b */ /* 0x000fc6000000000a */
[----:B------:R-:W-:-:S03]  /*08c0*/  LOP3.LUT R7, R5, R7, RZ, 0x3c, !PT ;  /* 0x0000000705077212 */ /* 0x000fc600078e3cff */
[----:B------:R-:W-:-:S04]  /*08d0*/  IADD3 R2, PT, PT, -R14, -0x43300000, RZ ;  /* 0xbcd000000e027810 */ /* 0x000fc80007ffe1ff */
[----:B------:R-:W-:-:S04]  /*08e0*/  FSETP.NEU.AND P0, PT, |R3|, R2, PT ;  /* 0x000000020300720b */ /* 0x000fc80003f0d200 */
[----:B------:R-:W-:Y:S02]  /*08f0*/  FSEL R12, R4, R12, !P0 ;  /* 0x0000000c040c7208 */ /* 0x000fe40004000000 */
[----:B------:R-:W-:Y:S01]  /*0900*/  FSEL R13, R7, R13, !P0 ;  /* 0x0000000d070d7208 */ /* 0x000fe20004000000 */
[----:B------:R-:W-:Y:S06]  /*0910*/  BRA `(.L_x_6) ;  /* 0x0000000000447947 */ /* 0x000fec0003800000 */
.L_x_5:
[----:B------:R-:W-:-:S14]  /*0920*/  DSETP.NAN.AND P0, PT, R4, R4, PT ;  /* 0x000000040400722a */ /* 0x000fdc0003f08000 */
[----:B------:R-:W-:Y:S05]  /*0930*/  @P0 BRA `(.L_x_7) ;  /* 0x0000000000340947 */ /* 0x000fea0003800000 */
[----:B------:R-:W-:Y:S01]  /*0940*/  ISETP.NE.AND P0, PT, R18, R19, PT ;  /* 0x000000131200720c */ /* 0x000fe20003f05270 */
[----:B------:R-:W-:Y:S02]  /*0950*/  IMAD.MOV.U32 R12, RZ, RZ, 0x0 ;  /* 0x00000000ff0c7424 */ /* 0x000fe400078e00ff */
[----:B------:R-:W-:-:S10]  /*0960*/  IMAD.MOV.U32 R13, RZ, RZ, -0x80000 ;  /* 0xfff80000ff0d7424 */ /* 0x000fd400078e00ff */
[----:B------:R-:W-:Y:S05]  /*0970*/  @!P0 BRA `(.L_x_6) ;  /* 0x00000000002c8947 */ /* 0x000fea0003800000 */
[----:B------:R-:W-:Y:S02]  /*0980*/  ISETP.NE.AND P0, PT, R18, 0x7ff00000, PT ;  /* 0x7ff000001200780c */ /* 0x000fe40003f05270 */
[----:B------:R-:W-:Y:S02]  /*0990*/  LOP3.LUT R4, R5, 0x407f4000, RZ, 0x3c, !PT ;  /* 0x407f400005047812 */ /* 0x000fe400078e3cff */
[----:B------:R-:W-:Y:S02]  /*09a0*/  ISETP.EQ.OR P0, PT, R19, RZ, !P0 ;  /* 0x000000ff1300720c */ /* 0x000fe40004702670 */
[----:B------:R-:W-:-:S11]  /*09b0*/  LOP3.LUT R13, R4, 0x80000000, RZ, 0xc0, !PT ;  /* 0x80000000040d7812 */ /* 0x000fd600078ec0ff */
[----:B------:R-:W-:Y:S01]  /*09c0*/  @P0 LOP3.LUT R2, R13, 0x7ff00000, RZ, 0xfc, !PT ;  /* 0x7ff000000d020812 */ /* 0x000fe200078efcff */
[----:B------:R-:W-:Y:S02]  /*09d0*/  @!P0 IMAD.MOV.U32 R12, RZ, RZ, RZ ;  /* 0x000000ffff0c8224 */ /* 0x000fe400078e00ff */
[----:B------:R-:W-:Y:S02]  /*09e0*/  @P0 IMAD.MOV.U32 R12, RZ, RZ, RZ ;  /* 0x000000ffff0c0224 */ /* 0x000fe400078e00ff */
[----:B------:R-:W-:Y:S01]  /*09f0*/  @P0 IMAD.MOV.U32 R13, RZ, RZ, R2 ;  /* 0x000000ffff0d0224 */ /* 0x000fe200078e0002 */
[----:B------:R-:W-:Y:S06]  /*0a00*/  BRA `(.L_x_6) ;  /* 0x0000000000087947 */ /* 0x000fec0003800000 */
.L_x_7:
[----:B------:R-:W-:Y:S01]  /*0a10*/  LOP3.LUT R13, R5, 0x80000, RZ, 0xfc, !PT ;  /* 0x00080000050d7812 */ /* 0x000fe200078efcff */
[----:B------:R-:W-:-:S07]  /*0a20*/  IMAD.MOV.U32 R12, RZ, RZ, R4 ;  /* 0x000000ffff0c7224 */ /* 0x000fce00078e0004 */
.L_x_6:
[----:B------:R-:W-:Y:S05]  /*0a30*/  BSYNC.RECONVERGENT B1 ;  /* 0x0000000000017941 */ /* 0x000fea0003800200 */
.L_x_4:
[----:B------:R-:W-:Y:S02]  /*0a40*/  IMAD.MOV.U32 R7, RZ, RZ, 0x0 ;  /* 0x00000000ff077424 */ /* 0x000fe400078e00ff */
[----:B------:R-:W-:Y:S02]  /*0a50*/  IMAD.MOV.U32 R2, RZ, RZ, R12 ;  /* 0x000000ffff027224 */ /* 0x000fe400078e000c */
[----:B------:R-:W-:Y:S01]  /*0a60*/  IMAD.MOV.U32 R3, RZ, RZ, R13 ;  /* 0x000000ffff037224 */ /* 0x000fe200078e000d */
[----:B------:R-:W-:Y:S06]  /*0a70*/  RET.REL.NODEC R6 `(_Z16mandelbrotKernel10MandelbrotPdS0_) ;  /* 0xfffffff406607950 */ /* 0x000fec0003c3ffff */
.L_x_8:
[----:B------:R-:W-:-:S00]  /*0a80*/  BRA `(.L_x_8) ;  /* 0xfffffffc00fc7947 */ /* 0x000fc0000383ffff */
[----:B------:R-:W-:-:S00]  /*0a90*/  NOP ;  /* 0x0000000000007918 */ /* 0x000fc00000000000 */
        /* <DEDUP_REMOVED lines=14> */
.L_x_9:


//--------------------- .nv.shared._Z16mandelbrotKernel10MandelbrotPdS0_ --------------------------
	.section	.nv.shared._Z16mandelbrotKernel10MandelbrotPdS0_,"aw",@nobits
	.sectionflags	@""
	.align	8
.nv.shared._Z16mandelbrotKernel10MandelbrotPdS0_:
	.zero		18304


//--------------------- .nv.shared.reserved.0     --------------------------
	.section	.nv.shared.reserved.0,"aw",@nobits
	.weak		__nv_reservedSMEM_offset_0_alias
	.size		__nv_reservedSMEM_offset_0_alias, 0, 64
	.other		__nv_reservedSMEM_offset_0_alias,@"STO_CUDA_RESERVED_SHARED STV_DEFAULT"
__nv_reservedSMEM_offset_0_alias:
	.zero		0
	.zero		64


//--------------------- .nv.constant0._Z16mandelbrotKernel10MandelbrotPdS0_ --------------------------
	.section	.nv.constant0._Z16mandelbrotKernel10MandelbrotPdS0_,"a",@progbits
	.sectionflags	@""
	.align	4
.nv.constant0._Z16mandelbrotKernel10MandelbrotPdS0_:
	.zero		928


//--------------------- SYMBOLS --------------------------

	.type		.nv.reservedSmem.offset0,@object
	.size		.nv.reservedSmem.offset0,0x4
	.type		.nv.reservedSmem.cap,@object
	.size		.nv.reservedSmem.cap,0x4
